//
// Generated by NVIDIA NVVM Compiler
//
// Compiler Build ID: CL-36424714
// Cuda compilation tools, release 13.0, V13.0.88
// Based on NVVM 20.0.0
//

.version 9.0
.target sm_100
.address_size 64

	// .globl	_Z27positional_embedding_kernelPfS_S_S_iiiii

.visible .entry _Z27positional_embedding_kernelPfS_S_S_iiiii(
	.param .u64 .ptr .align 1 _Z27positional_embedding_kernelPfS_S_S_iiiii_param_0,
	.param .u64 .ptr .align 1 _Z27positional_embedding_kernelPfS_S_S_iiiii_param_1,
	.param .u64 .ptr .align 1 _Z27positional_embedding_kernelPfS_S_S_iiiii_param_2,
	.param .u64 .ptr .align 1 _Z27positional_embedding_kernelPfS_S_S_iiiii_param_3,
	.param .u32 _Z27positional_embedding_kernelPfS_S_S_iiiii_param_4,
	.param .u32 _Z27positional_embedding_kernelPfS_S_S_iiiii_param_5,
	.param .u32 _Z27positional_embedding_kernelPfS_S_S_iiiii_param_6,
	.param .u32 _Z27positional_embedding_kernelPfS_S_S_iiiii_param_7,
	.param .u32 _Z27positional_embedding_kernelPfS_S_S_iiiii_param_8
)
{
	.reg .pred 	%p<3>;
	.reg .b32 	%r<25>;
	.reg .b32 	%f<7>;
	.reg .b64 	%rd<19>;

	ld.param.u64 	%rd5, [_Z27positional_embedding_kernelPfS_S_S_iiiii_param_0];
	ld.param.u64 	%rd2, [_Z27positional_embedding_kernelPfS_S_S_iiiii_param_1];
	ld.param.u64 	%rd3, [_Z27positional_embedding_kernelPfS_S_S_iiiii_param_2];
	ld.param.u64 	%rd4, [_Z27positional_embedding_kernelPfS_S_S_iiiii_param_3];
	ld.param.u32 	%r7, [_Z27positional_embedding_kernelPfS_S_S_iiiii_param_4];
	ld.param.u32 	%r4, [_Z27positional_embedding_kernelPfS_S_S_iiiii_param_5];
	ld.param.u32 	%r5, [_Z27positional_embedding_kernelPfS_S_S_iiiii_param_6];
	ld.param.u32 	%r6, [_Z27positional_embedding_kernelPfS_S_S_iiiii_param_8];
	cvta.to.global.u64 	%rd1, %rd5;
	mov.u32 	%r8, %ctaid.x;
	mov.u32 	%r9, %ntid.x;
	mov.u32 	%r10, %tid.x;
	mad.lo.s32 	%r1, %r8, %r9, %r10;
	mul.lo.s32 	%r11, %r4, %r7;
	mul.lo.s32 	%r12, %r11, %r5;
	setp.ge.s32 	%p1, %r1, %r12;
	@%p1 bra 	$L__BB0_4;
	mul.lo.s32 	%r13, %r5, %r4;
	rem.s32 	%r14, %r1, %r13;
	div.s32 	%r2, %r14, %r5;
	rem.s32 	%r3, %r1, %r5;
	setp.ne.s32 	%p2, %r2, 0;
	@%p2 bra 	$L__BB0_3;
	cvta.to.global.u64 	%rd14, %rd4;
	mul.wide.s32 	%rd15, %r3, 4;
	add.s64 	%rd16, %rd14, %rd15;
	ld.global.f32 	%f6, [%rd16];
	mul.wide.s32 	%rd17, %r1, 4;
	add.s64 	%rd18, %rd1, %rd17;
	st.global.f32 	[%rd18], %f6;
	bra.uni 	$L__BB0_4;
$L__BB0_3:
	add.s32 	%r15, %r2, -1;
	div.s32 	%r16, %r15, %r6;
	mul.lo.s32 	%r17, %r16, %r6;
	sub.s32 	%r18, %r15, %r17;
	shr.u32 	%r19, %r5, 31;
	add.s32 	%r20, %r5, %r19;
	shr.s32 	%r21, %r20, 1;
	rem.s32 	%r22, %r3, %r21;
	mad.lo.s32 	%r23, %r16, %r21, %r22;
	cvta.to.global.u64 	%rd6, %rd2;
	mul.wide.s32 	%rd7, %r23, 4;
	add.s64 	%rd8, %rd6, %rd7;
	ld.global.f32 	%f1, [%rd8];
	mad.lo.s32 	%r24, %r18, %r21, %r22;
	cvta.to.global.u64 	%rd9, %rd3;
	mul.wide.s32 	%rd10, %r24, 4;
	add.s64 	%rd11, %rd9, %rd10;
	ld.global.f32 	%f2, [%rd11];
	add.f32 	%f3, %f1, %f2;
	mul.wide.s32 	%rd12, %r1, 4;
	add.s64 	%rd13, %rd1, %rd12;
	ld.global.f32 	%f4, [%rd13];
	add.f32 	%f5, %f4, %f3;
	st.global.f32 	[%rd13], %f5;
$L__BB0_4:
	ret;

}


// ===== COMPILED SASS (sm_100) =====

	.target	sm_100

	.elftype	@"ET_EXEC"


//--------------------- .note.nv.tkinfo           --------------------------
	.section	.note.nv.tkinfo,"",@"SHT_NOTE"
	.sectionflags	@"SHF_NOTE_NV_TKINFO"
	.tkinfo
        /*0018*/ 	.word	0x00000002
        /*0030*/ 	.string	""
        /*0030*/ 	.string	"ptxas"
        /*0030*/ 	.string	"Cuda compilation tools, release 13.0, V13.0.88"
        /*0030*/ 	.string	"Build cuda_13.0.r13.0/compiler.36424714_0"
        /*0030*/ 	.string	"-arch sm_100 -m 64 "



//--------------------- .note.nv.cuinfo           --------------------------
	.section	.note.nv.cuinfo,"",@"SHT_NOTE"
	.sectionflags	@"SHF_NOTE_NV_CUINFO"
        /*0018*/ 	.short	0x0002
        /*001a*/ 	.short	0x0064
        /*001c*/ 	.short	0x0082
	.zero		2


//--------------------- .nv.info                  --------------------------
	.section	.nv.info,"",@"SHT_CUDA_INFO"
	.align	4


	//----- nvinfo : EIATTR_REGCOUNT
	.align		4
        /*0000*/ 	.byte	0x04, 0x2f
        /*0002*/ 	.short	(.L_1 - .L_0)
	.align		4
.L_0:
        /*0004*/ 	.word	index@(_Z27positional_embedding_kernelPfS_S_S_iiiii)
        /*0008*/ 	.word	0x00000012


	//----- nvinfo : EIATTR_FRAME_SIZE
	.align		4
.L_1:
        /*000c*/ 	.byte	0x04, 0x11
        /*000e*/ 	.short	(.L_3 - .L_2)
	.align		4
.L_2:
        /*0010*/ 	.word	index@(_Z27positional_embedding_kernelPfS_S_S_iiiii)
        /*0014*/ 	.word	0x00000000


	//----- nvinfo : EIATTR_MIN_STACK_SIZE
	.align		4
.L_3:
        /*0018*/ 	.byte	0x04, 0x12
        /*001a*/ 	.short	(.L_5 - .L_4)
	.align		4
.L_4:
        /*001c*/ 	.word	index@(_Z27positional_embedding_kernelPfS_S_S_iiiii)
        /*0020*/ 	.word	0x00000000
.L_5:


//--------------------- .nv.compat                --------------------------
	.section	.nv.compat,"",@"SHT_CUDA_COMPAT_INFO"
	.align	4
        /*0000*/ 	.byte	0x02, 0x09, 0x00, 0x00, 0x02, 0x02, 0x01, 0x00, 0x02, 0x05, 0x05, 0x00, 0x03, 0x07, 0x01, 0x01
        /*0010*/ 	.byte	0x02, 0x03, 0x00, 0x00, 0x02, 0x06, 0x01, 0x00, 0x04, 0x0b, 0x08, 0x00, 0x09, 0x00, 0x00, 0x00
        /*0020*/ 	.byte	0x00, 0x00, 0x00, 0x00


//--------------------- .nv.info._Z27positional_embedding_kernelPfS_S_S_iiiii --------------------------
	.section	.nv.info._Z27positional_embedding_kernelPfS_S_S_iiiii,"",@"SHT_CUDA_INFO"
	.sectionflags	@""
	.align	4


	//----- nvinfo : EIATTR_CUDA_API_VERSION
	.align		4
        /*0000*/ 	.byte	0x04, 0x37
        /*0002*/ 	.short	(.L_7 - .L_6)
.L_6:
        /*0004*/ 	.word	0x00000082


	//----- nvinfo : EIATTR_KPARAM_INFO
	.align		4
.L_7:
        /*0008*/ 	.byte	0x04, 0x17
        /*000a*/ 	.short	(.L_9 - .L_8)
.L_8:
        /*000c*/ 	.word	0x00000000
        /*0010*/ 	.short	0x0008
        /*0012*/ 	.short	0x0030
        /*0014*/ 	.byte	0x00, 0xf0, 0x11, 0x00


	//----- nvinfo : EIATTR_KPARAM_INFO
	.align		4
.L_9:
        /*0018*/ 	.byte	0x04, 0x17
        /*001a*/ 	.short	(.L_11 - .L_10)
.L_10:
        /*001c*/ 	.word	0x00000000
        /*0020*/ 	.short	0x0007
        /*0022*/ 	.short	0x002c
        /*0024*/ 	.byte	0x00, 0xf0, 0x11, 0x00


	//----- nvinfo : EIATTR_KPARAM_INFO
	.align		4
.L_11:
        /*0028*/ 	.byte	0x04, 0x17
        /*002a*/ 	.short	(.L_13 - .L_12)
.L_12:
        /*002c*/ 	.word	0x00000000
        /*0030*/ 	.short	0x0006
        /*0032*/ 	.short	0x0028
        /*0034*/ 	.byte	0x00, 0xf0, 0x11, 0x00


	//----- nvinfo : EIATTR_KPARAM_INFO
	.align		4
.L_13:
        /*0038*/ 	.byte	0x04, 0x17
        /*003a*/ 	.short	(.L_15 - .L_14)
.L_14:
        /*003c*/ 	.word	0x00000000
        /*0040*/ 	.short	0x0005
        /*0042*/ 	.short	0x0024
        /*0044*/ 	.byte	0x00, 0xf0, 0x11, 0x00


	//----- nvinfo : EIATTR_KPARAM_INFO
	.align		4
.L_15:
        /*0048*/ 	.byte	0x04, 0x17
        /*004a*/ 	.short	(.L_17 - .L_16)
.L_16:
        /*004c*/ 	.word	0x00000000
        /*0050*/ 	.short	0x0004
        /*0052*/ 	.short	0x0020
        /*0054*/ 	.byte	0x00, 0xf0, 0x11, 0x00


	//----- nvinfo : EIATTR_KPARAM_INFO
	.align		4
.L_17:
        /*0058*/ 	.byte	0x04, 0x17
        /*005a*/ 	.short	(.L_19 - .L_18)
.L_18:
        /*005c*/ 	.word	0x00000000
        /*0060*/ 	.short	0x0003
        /*0062*/ 	.short	0x0018
        /*0064*/ 	.byte	0x00, 0xf5, 0x21, 0x00


	//----- nvinfo : EIATTR_KPARAM_INFO
	.align		4
.L_19:
        /*0068*/ 	.byte	0x04, 0x17
        /*006a*/ 	.short	(.L_21 - .L_20)
.L_20:
        /*006c*/ 	.word	0x00000000
        /*0070*/ 	.short	0x0002
        /*0072*/ 	.short	0x0010
        /*0074*/ 	.byte	0x00, 0xf5, 0x21, 0x00


	//----- nvinfo : EIATTR_KPARAM_INFO
	.align		4
.L_21:
        /*0078*/ 	.byte	0x04, 0x17
        /*007a*/ 	.short	(.L_23 - .L_22)
.L_22:
        /*007c*/ 	.word	0x00000000
        /*0080*/ 	.short	0x0001
        /*0082*/ 	.short	0x0008
        /*0084*/ 	.byte	0x00, 0xf5, 0x21, 0x00


	//----- nvinfo : EIATTR_KPARAM_INFO
	.align		4
.L_23:
        /*0088*/ 	.byte	0x04, 0x17
        /*008a*/ 	.short	(.L_25 - .L_24)
.L_24:
        /*008c*/ 	.word	0x00000000
        /*0090*/ 	.short	0x0000
        /*0092*/ 	.short	0x0000
        /*0094*/ 	.byte	0x00, 0xf5, 0x21, 0x00


	//----- nvinfo : EIATTR_SPARSE_MMA_MASK
	.align		4
.L_25:
        /*0098*/ 	.byte	0x03, 0x50
        /*009a*/ 	.short	0x0000


	//----- nvinfo : EIATTR_MAXREG_COUNT
	.align		4
        /*009c*/ 	.byte	0x03, 0x1b
        /*009e*/ 	.short	0x00ff


	//----- nvinfo : EIATTR_MERCURY_ISA_VERSION
	.align		4
        /*00a0*/ 	.byte	0x03, 0x5f
        /*00a2*/ 	.short	0x0101


	//----- nvinfo : EIATTR_VRC_CTA_INIT_COUNT
	.align		4
        /*00a4*/ 	.byte	0x02, 0x4a
	.zero		1
	.zero		1


	//----- nvinfo : EIATTR_EXIT_INSTR_OFFSETS
	.align		4
        /*00a8*/ 	.byte	0x04, 0x1c
        /*00aa*/ 	.short	(.L_27 - .L_26)


	//   ....[0]....
.L_26:
        /*00ac*/ 	.word	0x000000a0


	//   ....[1]....
        /*00b0*/ 	.word	0x000004f0


	//   ....[2]....
        /*00b4*/ 	.word	0x00000930


	//----- nvinfo : EIATTR_CRS_STACK_SIZE
	.align		4
.L_27:
        /*00b8*/ 	.byte	0x04, 0x1e
        /*00ba*/ 	.short	(.L_29 - .L_28)
.L_28:
        /*00bc*/ 	.word	0x00000000


	//----- nvinfo : EIATTR_CBANK_PARAM_SIZE
	.align		4
.L_29:
        /*00c0*/ 	.byte	0x03, 0x19
        /*00c2*/ 	.short	0x0034


	//----- nvinfo : EIATTR_PARAM_CBANK
	.align		4
        /*00c4*/ 	.byte	0x04, 0x0a
        /*00c6*/ 	.short	(.L_31 - .L_30)
	.align		4
.L_30:
        /*00c8*/ 	.word	index@(.nv.constant0._Z27positional_embedding_kernelPfS_S_S_iiiii)
        /*00cc*/ 	.short	0x0380
        /*00ce*/ 	.short	0x0034


	//----- nvinfo : EIATTR_SW_WAR
	.align		4
.L_31:
        /*00d0*/ 	.byte	0x04, 0x36
        /*00d2*/ 	.short	(.L_33 - .L_32)
.L_32:
        /*00d4*/ 	.word	0x00000008
.L_33:


//--------------------- .nv.callgraph             --------------------------
	.section	.nv.callgraph,"",@"SHT_CUDA_CALLGRAPH"
	.align	4
	.sectionentsize	8
	.align		4
        /*0000*/ 	.word	0x00000000
	.align		4
        /*0004*/ 	.word	0xffffffff
	.align		4
        /*0008*/ 	.word	0x00000000
	.align		4
        /*000c*/ 	.word	0xfffffffe
	.align		4
        /*0010*/ 	.word	0x00000000
	.align		4
        /*0014*/ 	.word	0xfffffffd
	.align		4
        /*0018*/ 	.word	0x00000000
	.align		4
        /*001c*/ 	.word	0xfffffffc


//--------------------- .text._Z27positional_embedding_kernelPfS_S_S_iiiii --------------------------
	.section	.text._Z27positional_embedding_kernelPfS_S_S_iiiii,"ax",@progbits
	.align	128
        .global         _Z27positional_embedding_kernelPfS_S_S_iiiii
        .type           _Z27positional_embedding_kernelPfS_S_S_iiiii,@function
        .size           _Z27positional_embedding_kernelPfS_S_S_iiiii,(.L_x_2 - _Z27positional_embedding_kernelPfS_S_S_iiiii)
        .other          _Z27positional_embedding_kernelPfS_S_S_iiiii,@"STO_CUDA_ENTRY STV_DEFAULT"
_Z27positional_embedding_kernelPfS_S_S_iiiii:
.text._Z27positional_embedding_kernelPfS_S_S_iiiii:
[----:B------:R-:W-:Y:S01]  /*0000*/  LDC R1, c[0x0][0x37c] ;  /* 0x0000df00ff017b82 */ /* 0x000fe20000000800 */
[----:B------:R-:W0:Y:S07]  /*0010*/  S2R R5, SR_TID.X ;  /* 0x0000000000057919 */ /* 0x000e2e0000002100 */
[----:B------:R-:W0:Y:S01]  /*0020*/  S2UR UR6, SR_CTAID.X ;  /* 0x00000000000679c3 */ /* 0x000e220000002500 */
[----:B------:R-:W1:Y:S07]  /*0030*/  LDCU.64 UR4, c[0x0][0x3a0] ;  /* 0x00007400ff0477ac */ /* 0x000e6e0008000a00 */
[----:B------:R-:W0:Y:S08]  /*0040*/  LDC R0, c[0x0][0x360] ;  /* 0x0000d800ff007b82 */ /* 0x000e300000000800 */
[----:B------:R-:W2:Y:S01]  /*0050*/  LDC R3, c[0x0][0x3a8] ;  /* 0x0000ea00ff037b82 */ /* 0x000ea20000000800 */
[----:B-1----:R-:W-:Y:S01]  /*0060*/  UIMAD UR4, UR5, UR4, URZ ;  /* 0x00000004050472a4 */ /* 0x002fe2000f8e02ff */
[----:B0-----:R-:W-:-:S05]  /*0070*/  IMAD R0, R0, UR6, R5 ;  /* 0x0000000600007c24 */ /* 0x001fca000f8e0205 */
[----:B--2---:R-:W-:-:S05]  /*0080*/  IMAD R5, R3, UR4, RZ ;  /* 0x0000000403057c24 */ /* 0x004fca000f8e02ff */
[----:B------:R-:W-:-:S13]  /*0090*/  ISETP.GE.AND P0, PT, R0, R5, PT ;  /* 0x000000050000720c */ /* 0x000fda0003f06270 */
[----:B------:R-:W-:Y:S05]  /*00a0*/  @P0 EXIT ;  /* 0x000000000000094d */ /* 0x000fea0003800000 */
[----:B------:R-:W-:Y:S01]  /*00b0*/  IMAD R11, R3, UR5, RZ ;  /* 0x00000005030b7c24 */ /* 0x000fe2000f8e02ff */
[----:B------:R-:W-:Y:S01]  /*00c0*/  IABS R10, R3 ;  /* 0x00000003000a7213 */ /* 0x000fe20000000000 */
[----:B------:R-:W0:Y:S01]  /*00d0*/  LDCU.64 UR4, c[0x0][0x358] ;  /* 0x00006b00ff0477ac */ /* 0x000e220008000a00 */
[----:B------:R-:W-:Y:S02]  /*00e0*/  IABS R8, R0 ;  /* 0x0000000000087213 */ /* 0x000fe40000000000 */
[----:B------:R-:W-:Y:S02]  /*00f0*/  IABS R9, R11 ;  /* 0x0000000b00097213 */ /* 0x000fe40000000000 */
[----:B------:R-:W-:Y:S02]  /*0100*/  ISETP.NE.AND P1, PT, R11, RZ, PT ;  /* 0x000000ff0b00720c */ /* 0x000fe40003f25270 */
[----:B------:R-:W1:Y:S08]  /*0110*/  I2F.RP R6, R9 ;  /* 0x0000000900067306 */ /* 0x000e700000209400 */
[----:B-1----:R-:W1:Y:S02]  /*0120*/  MUFU.RCP R6, R6 ;  /* 0x0000000600067308 */ /* 0x002e640000001000 */
[----:B-1----:R-:W-:-:S06]  /*0130*/  VIADD R4, R6, 0xffffffe ;  /* 0x0ffffffe06047836 */ /* 0x002fcc0000000000 */
[----:B------:R1:W2:Y:S02]  /*0140*/  F2I.FTZ.U32.TRUNC.NTZ R5, R4 ;  /* 0x0000000400057305 */ /* 0x0002a4000021f000 */
[----:B-1----:R-:W-:Y:S02]  /*0150*/  IMAD.MOV.U32 R4, RZ, RZ, RZ ;  /* 0x000000ffff047224 */ /* 0x002fe400078e00ff */
[----:B--2---:R-:W-:-:S04]  /*0160*/  IMAD.MOV R2, RZ, RZ, -R5 ;  /* 0x000000ffff027224 */ /* 0x004fc800078e0a05 */
[----:B------:R-:W-:Y:S01]  /*0170*/  IMAD R7, R2, R9, RZ ;  /* 0x0000000902077224 */ /* 0x000fe200078e02ff */
[----:B------:R-:W-:Y:S02]  /*0180*/  MOV R2, R10 ;  /* 0x0000000a00027202 */ /* 0x000fe40000000f00 */
[----:B------:R-:W-:Y:S01]  /*0190*/  IABS R10, R11 ;  /* 0x0000000b000a7213 */ /* 0x000fe20000000000 */
[----:B------:R-:W-:Y:S02]  /*01a0*/  IMAD.HI.U32 R5, R5, R7, R4 ;  /* 0x0000000705057227 */ /* 0x000fe400078e0004 */
[----:B------:R-:W1:Y:S02]  /*01b0*/  I2F.RP R7, R2 ;  /* 0x0000000200077306 */ /* 0x000e640000209400 */
[----:B------:R-:W-:Y:S02]  /*01c0*/  IMAD.MOV R4, RZ, RZ, -R10 ;  /* 0x000000ffff047224 */ /* 0x000fe400078e0a0a */
[----:B------:R-:W-:-:S04]  /*01d0*/  IMAD.HI.U32 R5, R5, R8, RZ ;  /* 0x0000000805057227 */ /* 0x000fc800078e00ff */
[----:B------:R-:W-:-:S05]  /*01e0*/  IMAD R4, R5, R4, R8 ;  /* 0x0000000405047224 */ /* 0x000fca00078e0208 */
[----:B------:R-:W-:Y:S01]  /*01f0*/  ISETP.GT.U32.AND P0, PT, R9, R4, PT ;  /* 0x000000040900720c */ /* 0x000fe20003f04070 */
[----:B-1----:R-:W1:-:S12]  /*0200*/  MUFU.RCP R7, R7 ;  /* 0x0000000700077308 */ /* 0x002e580000001000 */
[----:B------:R-:W-:Y:S02]  /*0210*/  @!P0 IADD3 R4, PT, PT, R4, -R9, RZ ;  /* 0x8000000904048210 */ /* 0x000fe40007ffe0ff */
[----:B------:R-:W-:Y:S02]  /*0220*/  ISETP.GE.AND P0, PT, R0, RZ, PT ;  /* 0x000000ff0000720c */ /* 0x000fe40003f06270 */
[----:B------:R-:W-:Y:S01]  /*0230*/  ISETP.GT.U32.AND P2, PT, R9, R4, PT ;  /* 0x000000040900720c */ /* 0x000fe20003f44070 */
[----:B-1----:R-:W-:-:S06]  /*0240*/  VIADD R5, R7, 0xffffffe ;  /* 0x0ffffffe07057836 */ /* 0x002fcc0000000000 */
[----:B------:R-:W1:Y:S06]  /*0250*/  F2I.FTZ.U32.TRUNC.NTZ R5, R5 ;  /* 0x0000000500057305 */ /* 0x000e6c000021f000 */
[----:B------:R-:W-:-:S05]  /*0260*/  @!P2 IMAD.IADD R4, R4, 0x1, -R9 ;  /* 0x000000010404a824 */ /* 0x000fca00078e0a09 */
[----:B------:R-:W-:Y:S01]  /*0270*/  MOV R6, R4 ;  /* 0x0000000400067202 */ /* 0x000fe20000000f00 */
[----:B------:R-:W-:Y:S02]  /*0280*/  HFMA2 R4, -RZ, RZ, 0, 0 ;  /* 0x00000000ff047431 */ /* 0x000fe400000001ff */
[----:B-1----:R-:W-:Y:S02]  /*0290*/  IMAD.MOV R7, RZ, RZ, -R5 ;  /* 0x000000ffff077224 */ /* 0x002fe400078e0a05 */
[----:B------:R-:W-:Y:S01]  /*02a0*/  @!P0 IMAD.MOV R6, RZ, RZ, -R6 ;  /* 0x000000ffff068224 */ /* 0x000fe200078e0a06 */
[----:B------:R-:W-:Y:S01]  /*02b0*/  @!P1 LOP3.LUT R6, RZ, R11, RZ, 0x33, !PT ;  /* 0x0000000bff069212 */ /* 0x000fe200078e33ff */
[----:B------:R-:W-:-:S03]  /*02c0*/  IMAD R7, R7, R2, RZ ;  /* 0x0000000207077224 */ /* 0x000fc600078e02ff */
[----:B------:R-:W-:Y:S01]  /*02d0*/  IABS R9, R6 ;  /* 0x0000000600097213 */ /* 0x000fe20000000000 */
[----:B------:R-:W-:Y:S01]  /*02e0*/  IMAD.HI.U32 R4, R5, R7, R4 ;  /* 0x0000000705047227 */ /* 0x000fe200078e0004 */
[----:B------:R-:W-:-:S03]  /*02f0*/  LOP3.LUT R6, R6, R3, RZ, 0x3c, !PT ;  /* 0x0000000306067212 */ /* 0x000fc600078e3cff */
[----:B------:R-:W-:-:S04]  /*0300*/  IMAD.MOV.U32 R7, RZ, RZ, R9 ;  /* 0x000000ffff077224 */ /* 0x000fc800078e0009 */
[----:B------:R-:W-:-:S04]  /*0310*/  IMAD.HI.U32 R5, R4, R7, RZ ;  /* 0x0000000704057227 */ /* 0x000fc800078e00ff */
[----:B------:R-:W-:Y:S02]  /*0320*/  IMAD.MOV R9, RZ, RZ, -R5 ;  /* 0x000000ffff097224 */ /* 0x000fe400078e0a05 */
[----:B------:R-:W-:-:S04]  /*0330*/  IMAD.HI.U32 R4, R4, R8, RZ ;  /* 0x0000000804047227 */ /* 0x000fc800078e00ff */
[----:B------:R-:W-:Y:S01]  /*0340*/  IMAD R7, R2, R9, R7 ;  /* 0x0000000902077224 */ /* 0x000fe200078e0207 */
[----:B------:R-:W-:Y:S02]  /*0350*/  IADD3 R9, PT, PT, -R4, RZ, RZ ;  /* 0x000000ff04097210 */ /* 0x000fe40007ffe1ff */
[----:B------:R-:W-:Y:S02]  /*0360*/  LOP3.LUT R4, RZ, R3, RZ, 0x33, !PT ;  /* 0x00000003ff047212 */ /* 0x000fe400078e33ff */
[C---:B------:R-:W-:Y:S01]  /*0370*/  ISETP.GT.U32.AND P3, PT, R2.reuse, R7, PT ;  /* 0x000000070200720c */ /* 0x040fe20003f64070 */
[----:B------:R-:W-:-:S05]  /*0380*/  IMAD R9, R2, R9, R8 ;  /* 0x0000000902097224 */ /* 0x000fca00078e0208 */
[----:B------:R-:W-:-:S07]  /*0390*/  ISETP.GT.U32.AND P2, PT, R2, R9, PT ;  /* 0x000000090200720c */ /* 0x000fce0003f44070 */
[----:B------:R-:W-:Y:S01]  /*03a0*/  @!P3 IMAD.IADD R7, R7, 0x1, -R2 ;  /* 0x000000010707b824 */ /* 0x000fe200078e0a02 */
[----:B------:R-:W-:-:S04]  /*03b0*/  @!P3 IADD3 R5, PT, PT, R5, 0x1, RZ ;  /* 0x000000010505b810 */ /* 0x000fc80007ffe0ff */
[----:B------:R-:W-:Y:S01]  /*03c0*/  ISETP.GE.U32.AND P1, PT, R7, R2, PT ;  /* 0x000000020700720c */ /* 0x000fe20003f26070 */
[----:B------:R-:W-:Y:S01]  /*03d0*/  @!P2 IMAD.IADD R9, R9, 0x1, -R2 ;  /* 0x000000010909a824 */ /* 0x000fe200078e0a02 */
[----:B------:R-:W-:-:S04]  /*03e0*/  ISETP.GE.AND P2, PT, R6, RZ, PT ;  /* 0x000000ff0600720c */ /* 0x000fc80003f46270 */
[----:B------:R-:W-:-:S07]  /*03f0*/  ISETP.GT.U32.AND P3, PT, R2, R9, PT ;  /* 0x000000090200720c */ /* 0x000fce0003f64070 */
[----:B------:R-:W-:Y:S01]  /*0400*/  @P1 VIADD R5, R5, 0x1 ;  /* 0x0000000105051836 */ /* 0x000fe20000000000 */
[----:B------:R-:W-:-:S03]  /*0410*/  ISETP.NE.AND P1, PT, R3, RZ, PT ;  /* 0x000000ff0300720c */ /* 0x000fc60003f25270 */
[----:B------:R-:W-:Y:S02]  /*0420*/  @!P2 IMAD.MOV R5, RZ, RZ, -R5 ;  /* 0x000000ffff05a224 */ /* 0x000fe400078e0a05 */
[----:B------:R-:W-:-:S03]  /*0430*/  @!P3 IADD3 R9, PT, PT, R9, -R2, RZ ;  /* 0x800000020909b210 */ /* 0x000fc60007ffe0ff */
[----:B------:R-:W-:Y:S02]  /*0440*/  SEL R5, R4, R5, !P1 ;  /* 0x0000000504057207 */ /* 0x000fe40004800000 */
[----:B------:R-:W-:Y:S02]  /*0450*/  @!P0 IMAD.MOV R9, RZ, RZ, -R9 ;  /* 0x000000ffff098224 */ /* 0x000fe400078e0a09 */
[----:B------:R-:W-:-:S03]  /*0460*/  ISETP.NE.AND P2, PT, R5, RZ, PT ;  /* 0x000000ff0500720c */ /* 0x000fc60003f45270 */
[----:B------:R-:W-:-:S10]  /*0470*/  SEL R4, R4, R9, !P1 ;  /* 0x0000000904047207 */ /* 0x000fd40004800000 */
[----:B0-----:R-:W-:Y:S05]  /*0480*/  @P2 BRA `(.L_x_0) ;  /* 0x00000000001c2947 */ /* 0x001fea0003800000 */
[----:B------:R-:W0:Y:S02]  /*0490*/  LDC.64 R2, c[0x0][0x398] ;  /* 0x0000e600ff027b82 */ /* 0x000e240000000a00 */
[----:B0-----:R-:W-:-:S06]  /*04a0*/  IMAD.WIDE R4, R4, 0x4, R2 ;  /* 0x0000000404047825 */ /* 0x001fcc00078e0202 */
[----:B------:R-:W0:Y:S01]  /*04b0*/  LDC.64 R2, c[0x0][0x380] ;  /* 0x0000e000ff027b82 */ /* 0x000e220000000a00 */
[----:B------:R-:W2:Y:S01]  /*04c0*/  LDG.E R5, desc[UR4][R4.64] ;  /* 0x0000000404057981 */ /* 0x000ea2000c1e1900 */
[----:B0-----:R-:W-:-:S05]  /*04d0*/  IMAD.WIDE R2, R0, 0x4, R2 ;  /* 0x0000000400027825 */ /* 0x001fca00078e0202 */
[----:B--2---:R-:W-:Y:S01]  /*04e0*/  STG.E desc[UR4][R2.64], R5 ;  /* 0x0000000502007986 */ /* 0x004fe2000c101904 */
[----:B------:R-:W-:Y:S05]  /*04f0*/  EXIT ;  /* 0x000000000000794d */ /* 0x000fea0003800000 */
.L_x_0:
[----:B------:R-:W0:Y:S01]  /*0500*/  LDC R2, c[0x0][0x3b0] ;  /* 0x0000ec00ff027b82 */ /* 0x000e220000000800 */
[----:B------:R-:W-:Y:S01]  /*0510*/  LEA.HI R3, R3, R3, RZ, 0x1 ;  /* 0x0000000303037211 */ /* 0x000fe200078f08ff */
[----:B------:R-:W-:-:S03]  /*0520*/  VIADD R5, R5, 0xffffffff ;  /* 0xffffffff05057836 */ /* 0x000fc60000000000 */
[----:B------:R-:W-:-:S04]  /*0530*/  SHF.R.S32.HI R3, RZ, 0x1, R3 ;  /* 0x00000001ff037819 */ /* 0x000fc80000011403 */
[----:B------:R-:W-:-:S04]  /*0540*/  IABS R7, R3 ;  /* 0x0000000300077213 */ /* 0x000fc80000000000 */
[----:B------:R-:W1:Y:S01]  /*0550*/  I2F.RP R13, R7 ;  /* 0x00000007000d7306 */ /* 0x000e620000209400 */
[----:B0-----:R-:W-:-:S07]  /*0560*/  IABS R6, R2 ;  /* 0x0000000200067213 */ /* 0x001fce0000000000 */
[----:B------:R-:W0:Y:S08]  /*0570*/  I2F.RP R12, R6 ;  /* 0x00000006000c7306 */ /* 0x000e300000209400 */
[----:B-1----:R-:W1:Y:S08]  /*0580*/  MUFU.RCP R13, R13 ;  /* 0x0000000d000d7308 */ /* 0x002e700000001000 */
[----:B0-----:R-:W0:Y:S01]  /*0590*/  MUFU.RCP R12, R12 ;  /* 0x0000000c000c7308 */ /* 0x001e220000001000 */
[----:B-1----:R-:W-:-:S07]  /*05a0*/  VIADD R8, R13, 0xffffffe ;  /* 0x0ffffffe0d087836 */ /* 0x002fce0000000000 */
[----:B------:R1:W2:Y:S01]  /*05b0*/  F2I.FTZ.U32.TRUNC.NTZ R9, R8 ;  /* 0x0000000800097305 */ /* 0x0002a2000021f000 */
[----:B0-----:R-:W-:Y:S02]  /*05c0*/  IADD3 R10, PT, PT, R12, 0xffffffe, RZ ;  /* 0x0ffffffe0c0a7810 */ /* 0x001fe40007ffe0ff */
[----:B------:R-:W-:-:S05]  /*05d0*/  IABS R12, R5 ;  /* 0x00000005000c7213 */ /* 0x000fca0000000000 */
[----:B------:R0:W3:Y:S01]  /*05e0*/  F2I.FTZ.U32.TRUNC.NTZ R11, R10 ;  /* 0x0000000a000b7305 */ /* 0x0000e2000021f000 */
[----:B-1----:R-:W-:Y:S01]  /*05f0*/  IMAD.MOV.U32 R8, RZ, RZ, RZ ;  /* 0x000000ffff087224 */ /* 0x002fe200078e00ff */
[----:B--2---:R-:W-:Y:S01]  /*0600*/  IADD3 R14, PT, PT, RZ, -R9, RZ ;  /* 0x80000009ff0e7210 */ /* 0x004fe20007ffe0ff */
[----:B0-----:R-:W-:-:S04]  /*0610*/  IMAD.MOV.U32 R10, RZ, RZ, RZ ;  /* 0x000000ffff0a7224 */ /* 0x001fc800078e00ff */
[----:B------:R-:W-:Y:S01]  /*0620*/  IMAD R13, R14, R7, RZ ;  /* 0x000000070e0d7224 */ /* 0x000fe200078e02ff */
[----:B------:R-:W-:Y:S02]  /*0630*/  IABS R14, R3 ;  /* 0x00000003000e7213 */ /* 0x000fe40000000000 */
[----:B---3--:R-:W-:Y:S01]  /*0640*/  IADD3 R15, PT, PT, RZ, -R11, RZ ;  /* 0x8000000bff0f7210 */ /* 0x008fe20007ffe0ff */
[----:B------:R-:W-:-:S04]  /*0650*/  IMAD.HI.U32 R8, R9, R13, R8 ;  /* 0x0000000d09087227 */ /* 0x000fc800078e0008 */
[----:B------:R-:W-:Y:S02]  /*0660*/  IMAD R15, R15, R6, RZ ;  /* 0x000000060f0f7224 */ /* 0x000fe400078e02ff */
[----:B------:R-:W-:Y:S02]  /*0670*/  IMAD.MOV R14, RZ, RZ, -R14 ;  /* 0x000000ffff0e7224 */ /* 0x000fe400078e0a0e */
[----:B------:R-:W-:Y:S01]  /*0680*/  IMAD.HI.U32 R10, R11, R15, R10 ;  /* 0x0000000f0b0a7227 */ /* 0x000fe200078e000a */
[----:B------:R-:W-:Y:S02]  /*0690*/  MOV R11, R12 ;  /* 0x0000000c000b7202 */ /* 0x000fe40000000f00 */
[----:B------:R-:W-:-:S03]  /*06a0*/  IABS R15, R4 ;  /* 0x00000004000f7213 */ /* 0x000fc60000000000 */
[----:B------:R-:W-:Y:S01]  /*06b0*/  IMAD.HI.U32 R12, R10, R11, RZ ;  /* 0x0000000b0a0c7227 */ /* 0x000fe200078e00ff */
[----:B------:R-:W-:-:S04]  /*06c0*/  MOV R13, R15 ;  /* 0x0000000f000d7202 */ /* 0x000fc80000000f00 */
[----:B------:R-:W-:Y:S01]  /*06d0*/  IADD3 R9, PT, PT, -R12, RZ, RZ ;  /* 0x000000ff0c097210 */ /* 0x000fe20007ffe1ff */
[----:B------:R-:W-:-:S04]  /*06e0*/  IMAD.HI.U32 R8, R8, R13, RZ ;  /* 0x0000000d08087227 */ /* 0x000fc800078e00ff */
[----:B------:R-:W-:Y:S02]  /*06f0*/  IMAD R9, R6, R9, R11 ;  /* 0x0000000906097224 */ /* 0x000fe400078e020b */
[----:B------:R-:W-:Y:S01]  /*0700*/  IMAD R14, R8, R14, R13 ;  /* 0x0000000e080e7224 */ /* 0x000fe200078e020d */
[----:B------:R-:W0:Y:S02]  /*0710*/  LDC.64 R10, c[0x0][0x388] ;  /* 0x0000e200ff0a7b82 */ /* 0x000e240000000a00 */
[----:B------:R-:W-:Y:S02]  /*0720*/  ISETP.GT.U32.AND P1, PT, R6, R9, PT ;  /* 0x000000090600720c */ /* 0x000fe40003f24070 */
[----:B------:R-:W-:-:S11]  /*0730*/  ISETP.GT.U32.AND P0, PT, R7, R14, PT ;  /* 0x0000000e0700720c */ /* 0x000fd60003f04070 */
[----:B------:R-:W-:Y:S02]  /*0740*/  @!P1 IMAD.IADD R9, R9, 0x1, -R6 ;  /* 0x0000000109099824 */ /* 0x000fe400078e0a06 */
[----:B------:R-:W-:Y:S01]  /*0750*/  @!P0 IADD3 R14, PT, PT, R14, -R7, RZ ;  /* 0x800000070e0e8210 */ /* 0x000fe20007ffe0ff */
[----:B------:R-:W-:Y:S01]  /*0760*/  @!P1 VIADD R12, R12, 0x1 ;  /* 0x000000010c0c9836 */ /* 0x000fe20000000000 */
[----:B------:R-:W-:Y:S02]  /*0770*/  ISETP.NE.AND P1, PT, R2, RZ, PT ;  /* 0x000000ff0200720c */ /* 0x000fe40003f25270 */
[----:B------:R-:W-:Y:S02]  /*0780*/  ISETP.GE.U32.AND P3, PT, R9, R6, PT ;  /* 0x000000060900720c */ /* 0x000fe40003f66070 */
[----:B------:R-:W-:Y:S01]  /*0790*/  ISETP.GT.U32.AND P2, PT, R7, R14, PT ;  /* 0x0000000e0700720c */ /* 0x000fe20003f44070 */
[----:B------:R-:W1:Y:S01]  /*07a0*/  LDC.64 R8, c[0x0][0x390] ;  /* 0x0000e400ff087b82 */ /* 0x000e620000000a00 */
[----:B------:R-:W-:-:S04]  /*07b0*/  LOP3.LUT R6, R5, R2, RZ, 0x3c, !PT ;  /* 0x0000000205067212 */ /* 0x000fc800078e3cff */
[----:B------:R-:W-:-:S05]  /*07c0*/  ISETP.GE.AND P0, PT, R6, RZ, PT ;  /* 0x000000ff0600720c */ /* 0x000fca0003f06270 */
[----:B------:R-:W-:Y:S02]  /*07d0*/  @P3 IADD3 R12, PT, PT, R12, 0x1, RZ ;  /* 0x000000010c0c3810 */ /* 0x000fe40007ffe0ff */
[----:B------:R-:W-:Y:S01]  /*07e0*/  ISETP.GE.AND P3, PT, R4, RZ, PT ;  /* 0x000000ff0400720c */ /* 0x000fe20003f66270 */
[----:B------:R-:W-:Y:S01]  /*07f0*/  @!P2 IMAD.IADD R14, R14, 0x1, -R7 ;  /* 0x000000010e0ea824 */ /* 0x000fe200078e0a07 */
[----:B------:R-:W-:Y:S01]  /*0800*/  ISETP.NE.AND P2, PT, R3, RZ, PT ;  /* 0x000000ff0300720c */ /* 0x000fe20003f45270 */
[----:B------:R-:W2:Y:S03]  /*0810*/  LDC.64 R6, c[0x0][0x380] ;  /* 0x0000e000ff067b82 */ /* 0x000ea60000000a00 */
[----:B------:R-:W-:Y:S02]  /*0820*/  @!P0 IADD3 R12, PT, PT, -R12, RZ, RZ ;  /* 0x000000ff0c0c8210 */ /* 0x000fe40007ffe1ff */
[----:B------:R-:W-:-:S04]  /*0830*/  @!P1 LOP3.LUT R12, RZ, R2, RZ, 0x33, !PT ;  /* 0x00000002ff0c9212 */ /* 0x000fc800078e33ff */
[----:B------:R-:W-:Y:S01]  /*0840*/  IADD3 R4, PT, PT, -R12, RZ, RZ ;  /* 0x000000ff0c047210 */ /* 0x000fe20007ffe1ff */
[----:B------:R-:W-:Y:S02]  /*0850*/  @!P3 IMAD.MOV R14, RZ, RZ, -R14 ;  /* 0x000000ffff0eb224 */ /* 0x000fe400078e0a0e */
[----:B------:R-:W-:Y:S02]  /*0860*/  @!P2 LOP3.LUT R14, RZ, R3, RZ, 0x33, !PT ;  /* 0x00000003ff0ea212 */ /* 0x000fe400078e33ff */
[----:B------:R-:W-:-:S03]  /*0870*/  IMAD R4, R2, R4, R5 ;  /* 0x0000000402047224 */ /* 0x000fc600078e0205 */
[-CC-:B------:R-:W-:Y:S02]  /*0880*/  IMAD R5, R12, R3.reuse, R14.reuse ;  /* 0x000000030c057224 */ /* 0x180fe400078e020e */
[----:B------:R-:W-:Y:S02]  /*0890*/  IMAD R3, R4, R3, R14 ;  /* 0x0000000304037224 */ /* 0x000fe400078e020e */
[----:B0-----:R-:W-:-:S04]  /*08a0*/  IMAD.WIDE R10, R5, 0x4, R10 ;  /* 0x00000004050a7825 */ /* 0x001fc800078e020a */
[----:B-1----:R-:W-:Y:S02]  /*08b0*/  IMAD.WIDE R8, R3, 0x4, R8 ;  /* 0x0000000403087825 */ /* 0x002fe400078e0208 */
[----:B------:R-:W3:Y:S02]  /*08c0*/  LDG.E R10, desc[UR4][R10.64] ;  /* 0x000000040a0a7981 */ /* 0x000ee4000c1e1900 */
[----:B--2---:R-:W-:Y:S02]  /*08d0*/  IMAD.WIDE R6, R0, 0x4, R6 ;  /* 0x0000000400067825 */ /* 0x004fe400078e0206 */
[----:B------:R-:W3:Y:S04]  /*08e0*/  LDG.E R9, desc[UR4][R8.64] ;  /* 0x0000000408097981 */ /* 0x000ee8000c1e1900 */
[----:B------:R-:W2:Y:S01]  /*08f0*/  LDG.E R3, desc[UR4][R6.64] ;  /* 0x0000000406037981 */ /* 0x000ea2000c1e1900 */
[----:B---3--:R-:W-:-:S04]  /*0900*/  FADD R0, R10, R9 ;  /* 0x000000090a007221 */ /* 0x008fc80000000000 */
[----:B--2---:R-:W-:-:S05]  /*0910*/  FADD R3, R0, R3 ;  /* 0x0000000300037221 */ /* 0x004fca0000000000 */
[----:B------:R-:W-:Y:S01]  /*0920*/  STG.E desc[UR4][R6.64], R3 ;  /* 0x0000000306007986 */ /* 0x000fe2000c101904 */
[----:B------:R-:W-:Y:S05]  /*0930*/  EXIT ;  /* 0x000000000000794d */ /* 0x000fea0003800000 */
.L_x_1:
[----:B------:R-:W-:-:S00]  /*0940*/  BRA `(.L_x_1) ;  /* 0xfffffffc00fc7947 */ /* 0x000fc0000383ffff */
[----:B------:R-:W-:-:S00]  /*0950*/  NOP ;  /* 0x0000000000007918 */ /* 0x000fc00000000000 */
        /* <DEDUP_REMOVED lines=10> */
.L_x_2:


//--------------------- .nv.shared.reserved.0     --------------------------
	.section	.nv.shared.reserved.0,"aw",@nobits
	.weak		__nv_reservedSMEM_offset_0_alias
	.size		__nv_reservedSMEM_offset_0_alias, 0, 64
	.other		__nv_reservedSMEM_offset_0_alias,@"STO_CUDA_RESERVED_SHARED STV_DEFAULT"
__nv_reservedSMEM_offset_0_alias:
	.zero		0
	.zero		64


//--------------------- .nv.constant0._Z27positional_embedding_kernelPfS_S_S_iiiii --------------------------
	.section	.nv.constant0._Z27positional_embedding_kernelPfS_S_S_iiiii,"a",@progbits
	.sectionflags	@""
	.align	4
.nv.constant0._Z27positional_embedding_kernelPfS_S_S_iiiii:
	.zero		948


//--------------------- SYMBOLS --------------------------

	.type		.nv.reservedSmem.offset0,@object
	.size		.nv.reservedSmem.offset0,0x4
